	.headerflags	@"EF_CUDA_TEXMODE_UNIFIED EF_CUDA_64BIT_ADDRESS EF_CUDA_ACCELERATORS EF_CUDA_SM90 EF_CUDA_VIRTUAL_SM(EF_CUDA_SM90)"
	.elftype	@"ET_EXEC"


//--------------------- .nv.info                  --------------------------
	.section	.nv.info,"",@"SHT_CUDA_INFO"
	.align	4


	//----- nvinfo : EIATTR_REGCOUNT
	.align		4
        /*0000*/ 	.byte	0x04, 0x2f
        /*0002*/ 	.short	(.L_1 - .L_0)
	.align		4
.L_0:
        /*0004*/ 	.word	index@(triton_poi_fused_convolution_16)
        /*0008*/ 	.word	0x0000000c


	//----- nvinfo : EIATTR_MIN_STACK_SIZE
	.align		4
.L_1:
        /*000c*/ 	.byte	0x04, 0x12
        /*000e*/ 	.short	(.L_3 - .L_2)
	.align		4
.L_2:
        /*0010*/ 	.word	index@(triton_poi_fused_convolution_16)
        /*0014*/ 	.word	0x00000000


	//----- nvinfo : EIATTR_FRAME_SIZE
	.align		4
.L_3:
        /*0018*/ 	.byte	0x04, 0x11
        /*001a*/ 	.short	(.L_5 - .L_4)
	.align		4
.L_4:
        /*001c*/ 	.word	index@(triton_poi_fused_convolution_16)
        /*0020*/ 	.word	0x00000000


	//----- nvinfo : EIATTR_MIN_STACK_SIZE
	.align		4
.L_5:
        /*0024*/ 	.byte	0x04, 0x12
        /*0026*/ 	.short	(.L_7 - .L_6)
	.align		4
.L_6:
        /*0028*/ 	.word	index@(triton_poi_fused_convolution_16)
        /*002c*/ 	.word	0x00000000
.L_7:


//--------------------- .nv.info.triton_poi_fused_convolution_16 --------------------------
	.section	.nv.info.triton_poi_fused_convolution_16,"",@"SHT_CUDA_INFO"
	.sectionflags	@""
	.align	4


	//----- nvinfo : EIATTR_CUDA_API_VERSION
	.align		4
        /*0000*/ 	.byte	0x04, 0x37
        /*0002*/ 	.short	(.L_9 - .L_8)
.L_8:
        /*0004*/ 	.word	0x0000007c


	//----- nvinfo : EIATTR_KPARAM_INFO
	.align		4
.L_9:
        /*0008*/ 	.byte	0x04, 0x17
        /*000a*/ 	.short	(.L_11 - .L_10)
.L_10:
        /*000c*/ 	.word	0x00000000
        /*0010*/ 	.short	0x0002
        /*0012*/ 	.short	0x0010
        /*0014*/ 	.byte	0x00, 0xf0, 0x11, 0x00


	//----- nvinfo : EIATTR_KPARAM_INFO
	.align		4
.L_11:
        /*0018*/ 	.byte	0x04, 0x17
        /*001a*/ 	.short	(.L_13 - .L_12)
.L_12:
        /*001c*/ 	.word	0x00000000
        /*0020*/ 	.short	0x0001
        /*0022*/ 	.short	0x0008
        /*0024*/ 	.byte	0x00, 0xf4, 0x21, 0x00


	//----- nvinfo : EIATTR_KPARAM_INFO
	.align		4
.L_13:
        /*0028*/ 	.byte	0x04, 0x17
        /*002a*/ 	.short	(.L_15 - .L_14)
.L_14:
        /*002c*/ 	.word	0x00000000
        /*0030*/ 	.short	0x0000
        /*0032*/ 	.short	0x0000
        /*0034*/ 	.byte	0x00, 0xf4, 0x21, 0x00


	//----- nvinfo : EIATTR_SPARSE_MMA_MASK
	.align		4
.L_15:
        /*0038*/ 	.byte	0x03, 0x50
        /*003a*/ 	.short	0x0000


	//----- nvinfo : EIATTR_MAXREG_COUNT
	.align		4
        /*003c*/ 	.byte	0x03, 0x1b
        /*003e*/ 	.short	0x00ff


	//----- nvinfo : EIATTR_EXIT_INSTR_OFFSETS
	.align		4
        /*0040*/ 	.byte	0x04, 0x1c
        /*0042*/ 	.short	(.L_17 - .L_16)


	//   ....[0]....
.L_16:
        /*0044*/ 	.word	0x00000170


	//   ....[1]....
        /*0048*/ 	.word	0x00000190


	//----- nvinfo : EIATTR_REQNTID
	.align		4
.L_17:
        /*004c*/ 	.byte	0x04, 0x10
        /*004e*/ 	.short	(.L_19 - .L_18)
.L_18:
        /*0050*/ 	.word	0x00000080
        /*0054*/ 	.word	0x00000001
        /*0058*/ 	.word	0x00000001


	//----- nvinfo : EIATTR_CBANK_PARAM_SIZE
	.align		4
.L_19:
        /*005c*/ 	.byte	0x03, 0x19
        /*005e*/ 	.short	0x0014


	//----- nvinfo : EIATTR_PARAM_CBANK
	.align		4
        /*0060*/ 	.byte	0x04, 0x0a
        /*0062*/ 	.short	(.L_21 - .L_20)
	.align		4
.L_20:
        /*0064*/ 	.word	index@(.nv.constant0.triton_poi_fused_convolution_16)
        /*0068*/ 	.short	0x0210
        /*006a*/ 	.short	0x0014


	//----- nvinfo : EIATTR_SW_WAR
	.align		4
.L_21:
        /*006c*/ 	.byte	0x04, 0x36
        /*006e*/ 	.short	(.L_23 - .L_22)
.L_22:
        /*0070*/ 	.word	0x00000008
.L_23:


//--------------------- .nv.callgraph             --------------------------
	.section	.nv.callgraph,"",@"SHT_CUDA_CALLGRAPH"
	.align	4
	.sectionentsize	8
	.align		4
        /*0000*/ 	.word	0x00000000
	.align		4
        /*0004*/ 	.word	0xffffffff
	.align		4
        /*0008*/ 	.word	0x00000000
	.align		4
        /*000c*/ 	.word	0xfffffffe
	.align		4
        /*0010*/ 	.word	0x00000000
	.align		4
        /*0014*/ 	.word	0xfffffffd
	.align		4
        /*0018*/ 	.word	0x00000000
	.align		4
        /*001c*/ 	.word	0xfffffffc


//--------------------- .text.triton_poi_fused_convolution_16 --------------------------
	.section	.text.triton_poi_fused_convolution_16,"ax",@progbits
	.align	128
        .global         triton_poi_fused_convolution_16
        .type           triton_poi_fused_convolution_16,@function
        .size           triton_poi_fused_convolution_16,(.L_x_1 - triton_poi_fused_convolution_16)
        .other          triton_poi_fused_convolution_16,@"STO_CUDA_ENTRY STV_DEFAULT"
triton_poi_fused_convolution_16:
.text.triton_poi_fused_convolution_16:
[----:B------:R-:W0:Y:S02]  /*0000*/  LDC R1, c[0x0][0x28] ;  /* 0x00000a00ff017b82 */ /* 0x000e240000000800 */
[----:B------:R-:W1:Y:S01]  /*0010*/  S2R R0, SR_TID.X ;  /* 0x0000000000007919 */ /* 0x000e620000002100 */
[----:B------:R-:W2:Y:S01]  /*0020*/  LDC.64 R2, c[0x0][0x210] ;  /* 0x00008400ff027b82 */ /* 0x000ea20000000a00 */
[----:B------:R-:W-:Y:S01]  /*0030*/  ULDC.64 UR4, c[0x0][0x208] ;  /* 0x0000820000047ab9 */ /* 0x000fe20000000a00 */
[----:B------:R-:W3:Y:S06]  /*0040*/  S2R R7, SR_CTAID.X ;  /* 0x0000000000077919 */ /* 0x000eec0000002500 */
[----:B------:R-:W4:Y:S01]  /*0050*/  LDC.64 R4, c[0x0][0x218] ;  /* 0x00008600ff047b82 */ /* 0x000f220000000a00 */
[----:B-1----:R-:W-:Y:S01]  /*0060*/  IMAD.SHL.U32 R0, R0, 0x2, RZ ;  /* 0x0000000200007824 */ /* 0x002fe200078e00ff */
[----:B---3--:R-:W-:-:S04]  /*0070*/  SHF.R.S32.HI R6, RZ, 0x17, R7 ;  /* 0x00000017ff067819 */ /* 0x008fc80000011407 */
[----:B------:R-:W-:-:S05]  /*0080*/  LOP3.LUT R0, R0, 0xfe, RZ, 0xc0, !PT ;  /* 0x000000fe00007812 */ /* 0x000fca00078ec0ff */
[----:B------:R-:W-:Y:S01]  /*0090*/  IMAD R7, R7, 0x100, R0 ;  /* 0x0000010007077824 */ /* 0x000fe200078e0200 */
[----:B------:R-:W-:-:S03]  /*00a0*/  SGXT R0, R6, 0x1 ;  /* 0x000000010600781a */ /* 0x000fc60000000200 */
[C---:B--2---:R-:W-:Y:S01]  /*00b0*/  IMAD.WIDE R2, R7.reuse, 0x4, R2 ;  /* 0x0000000407027825 */ /* 0x044fe200078e0202 */
[----:B------:R-:W-:Y:S02]  /*00c0*/  LEA.HI R0, R0, R7, RZ, 0x7 ;  /* 0x0000000700007211 */ /* 0x000fe400078f38ff */
[----:B------:R-:W-:Y:S02]  /*00d0*/  ISETP.GE.AND P0, PT, R7, 0x800, PT ;  /* 0x000008000700780c */ /* 0x000fe40003f06270 */
[----:B------:R-:W-:-:S05]  /*00e0*/  LOP3.LUT R0, R0, 0xffffff80, RZ, 0xc0, !PT ;  /* 0xffffff8000007812 */ /* 0x000fca00078ec0ff */
[----:B------:R-:W-:Y:S01]  /*00f0*/  IMAD.IADD R9, R7, 0x1, -R0 ;  /* 0x0000000107097824 */ /* 0x000fe200078e0a00 */
[----:B------:R-:W-:-:S03]  /*0100*/  CS2R R6, SRZ ;  /* 0x0000000000067805 */ /* 0x000fc6000001ff00 */
[----:B----4-:R-:W-:Y:S01]  /*0110*/  IMAD.WIDE R4, R9, 0x4, R4 ;  /* 0x0000000409047825 */ /* 0x010fe200078e0204 */
[----:B------:R-:W-:Y:S02]  /*0120*/  CS2R R8, SRZ ;  /* 0x0000000000087805 */ /* 0x000fe4000001ff00 */
[----:B------:R-:W2:Y:S04]  /*0130*/  @!P0 LDG.E.64 R6, desc[UR4][R2.64] ;  /* 0x0000000402068981 */ /* 0x000ea8000c1e1b00 */
[----:B------:R-:W2:Y:S02]  /*0140*/  @!P0 LDG.E.EL.64 R8, desc[UR4][R4.64] ;  /* 0x0000000404088981 */ /* 0x000ea4000c2e1b00 */
[----:B--2---:R-:W-:Y:S01]  /*0150*/  FADD R6, R8, R6 ;  /* 0x0000000608067221 */ /* 0x004fe20000000000 */
[----:B------:R-:W-:Y:S01]  /*0160*/  FADD R7, R9, R7 ;  /* 0x0000000709077221 */ /* 0x000fe20000000000 */
[----:B------:R-:W-:Y:S06]  /*0170*/  @P0 EXIT ;  /* 0x000000000000094d */ /* 0x000fec0003800000 */
[----:B------:R-:W-:Y:S01]  /*0180*/  STG.E.64 desc[UR4][R2.64], R6 ;  /* 0x0000000602007986 */ /* 0x000fe2000c101b04 */
[----:B------:R-:W-:Y:S05]  /*0190*/  EXIT ;  /* 0x000000000000794d */ /* 0x000fea0003800000 */
.L_x_0:
[----:B------:R-:W-:-:S00]  /*01a0*/  BRA `(.L_x_0) ;  /* 0xfffffffc00fc7947 */ /* 0x000fc0000383ffff */
[----:B------:R-:W-:-:S00]  /*01b0*/  NOP ;  /* 0x0000000000007918 */ /* 0x000fc00000000000 */
        /* <DEDUP_REMOVED lines=12> */
.L_x_1:


//--------------------- .nv.constant0.triton_poi_fused_convolution_16 --------------------------
	.section	.nv.constant0.triton_poi_fused_convolution_16,"a",@progbits
	.sectionflags	@""
	.align	4
.nv.constant0.triton_poi_fused_convolution_16:
	.zero		548
